//
// Generated by NVIDIA NVVM Compiler
//
// Compiler Build ID: CL-36424714
// Cuda compilation tools, release 13.0, V13.0.88
// Based on NVVM 20.0.0
//

.version 9.0
.target sm_100
.address_size 64

	// .globl	_Z15MatrixMulKernelPdS_S_
// _ZZ15MatrixMulKernelPdS_S_E6subMds has been demoted
// _ZZ15MatrixMulKernelPdS_S_E6subNds has been demoted

.visible .entry _Z15MatrixMulKernelPdS_S_(
	.param .u64 .ptr .align 1 _Z15MatrixMulKernelPdS_S__param_0,
	.param .u64 .ptr .align 1 _Z15MatrixMulKernelPdS_S__param_1,
	.param .u64 .ptr .align 1 _Z15MatrixMulKernelPdS_S__param_2
)
{
	.reg .pred 	%p<2>;
	.reg .b32 	%r<34>;
	.reg .b64 	%rd<38>;
	.reg .b64 	%fd<104>;
	// demoted variable
	.shared .align 8 .b8 _ZZ15MatrixMulKernelPdS_S_E6subMds[2048];
	// demoted variable
	.shared .align 8 .b8 _ZZ15MatrixMulKernelPdS_S_E6subNds[2048];
	ld.param.u64 	%rd14, [_Z15MatrixMulKernelPdS_S__param_0];
	ld.param.u64 	%rd15, [_Z15MatrixMulKernelPdS_S__param_1];
	cvta.to.global.u64 	%rd16, %rd15;
	cvta.to.global.u64 	%rd17, %rd14;
	mov.u32 	%r6, %ctaid.x;
	mov.u32 	%r7, %ctaid.y;
	mov.u32 	%r8, %tid.x;
	mov.u32 	%r9, %tid.y;
	shl.b32 	%r10, %r7, 14;
	mul.wide.u32 	%rd18, %r6, 128;
	shl.b32 	%r11, %r9, 10;
	or.b32  	%r12, %r11, %r8;
	add.s32 	%r13, %r12, %r10;
	shl.b32 	%r14, %r9, 7;
	mov.u32 	%r15, _ZZ15MatrixMulKernelPdS_S_E6subMds;
	add.s32 	%r1, %r15, %r14;
	add.s32 	%r16, %r12, 16384;
	mul.wide.u32 	%rd19, %r16, 8;
	add.s64 	%rd20, %rd18, %rd19;
	add.s64 	%rd37, %rd16, %rd20;
	mul.wide.u32 	%rd21, %r12, 8;
	add.s64 	%rd22, %rd18, %rd21;
	add.s64 	%rd36, %rd16, %rd22;
	or.b32  	%r17, %r8, %r10;
	add.s32 	%r18, %r17, %r11;
	add.s32 	%r19, %r18, 16;
	mul.wide.u32 	%rd23, %r19, 8;
	add.s64 	%rd35, %rd17, %rd23;
	mul.wide.u32 	%rd24, %r13, 8;
	add.s64 	%rd34, %rd17, %rd24;
	mov.f64 	%fd103, 0d0000000000000000;
	mov.b32 	%r33, 0;
$L__BB0_1:
	ld.global.f64 	%fd4, [%rd34];
	shl.b32 	%r20, %r8, 3;
	add.s32 	%r21, %r1, %r20;
	st.shared.f64 	[%r21], %fd4;
	ld.global.f64 	%fd5, [%rd36];
	mov.u32 	%r24, _ZZ15MatrixMulKernelPdS_S_E6subNds;
	add.s32 	%r25, %r24, %r20;
	add.s32 	%r26, %r25, %r14;
	st.shared.f64 	[%r26], %fd5;
	bar.sync 	0;
	ld.shared.f64 	%fd6, [%r1];
	ld.shared.f64 	%fd7, [%r25];
	fma.rn.f64 	%fd8, %fd6, %fd7, %fd103;
	ld.shared.f64 	%fd9, [%r1+8];
	ld.shared.f64 	%fd10, [%r25+128];
	fma.rn.f64 	%fd11, %fd9, %fd10, %fd8;
	ld.shared.f64 	%fd12, [%r1+16];
	ld.shared.f64 	%fd13, [%r25+256];
	fma.rn.f64 	%fd14, %fd12, %fd13, %fd11;
	ld.shared.f64 	%fd15, [%r1+24];
	ld.shared.f64 	%fd16, [%r25+384];
	fma.rn.f64 	%fd17, %fd15, %fd16, %fd14;
	ld.shared.f64 	%fd18, [%r1+32];
	ld.shared.f64 	%fd19, [%r25+512];
	fma.rn.f64 	%fd20, %fd18, %fd19, %fd17;
	ld.shared.f64 	%fd21, [%r1+40];
	ld.shared.f64 	%fd22, [%r25+640];
	fma.rn.f64 	%fd23, %fd21, %fd22, %fd20;
	ld.shared.f64 	%fd24, [%r1+48];
	ld.shared.f64 	%fd25, [%r25+768];
	fma.rn.f64 	%fd26, %fd24, %fd25, %fd23;
	ld.shared.f64 	%fd27, [%r1+56];
	ld.shared.f64 	%fd28, [%r25+896];
	fma.rn.f64 	%fd29, %fd27, %fd28, %fd26;
	ld.shared.f64 	%fd30, [%r1+64];
	ld.shared.f64 	%fd31, [%r25+1024];
	fma.rn.f64 	%fd32, %fd30, %fd31, %fd29;
	ld.shared.f64 	%fd33, [%r1+72];
	ld.shared.f64 	%fd34, [%r25+1152];
	fma.rn.f64 	%fd35, %fd33, %fd34, %fd32;
	ld.shared.f64 	%fd36, [%r1+80];
	ld.shared.f64 	%fd37, [%r25+1280];
	fma.rn.f64 	%fd38, %fd36, %fd37, %fd35;
	ld.shared.f64 	%fd39, [%r1+88];
	ld.shared.f64 	%fd40, [%r25+1408];
	fma.rn.f64 	%fd41, %fd39, %fd40, %fd38;
	ld.shared.f64 	%fd42, [%r1+96];
	ld.shared.f64 	%fd43, [%r25+1536];
	fma.rn.f64 	%fd44, %fd42, %fd43, %fd41;
	ld.shared.f64 	%fd45, [%r1+104];
	ld.shared.f64 	%fd46, [%r25+1664];
	fma.rn.f64 	%fd47, %fd45, %fd46, %fd44;
	ld.shared.f64 	%fd48, [%r1+112];
	ld.shared.f64 	%fd49, [%r25+1792];
	fma.rn.f64 	%fd50, %fd48, %fd49, %fd47;
	ld.shared.f64 	%fd51, [%r1+120];
	ld.shared.f64 	%fd52, [%r25+1920];
	fma.rn.f64 	%fd53, %fd51, %fd52, %fd50;
	bar.sync 	0;
	ld.global.f64 	%fd54, [%rd35];
	st.shared.f64 	[%r21], %fd54;
	ld.global.f64 	%fd55, [%rd37];
	st.shared.f64 	[%r26], %fd55;
	bar.sync 	0;
	ld.shared.f64 	%fd56, [%r1];
	ld.shared.f64 	%fd57, [%r25];
	fma.rn.f64 	%fd58, %fd56, %fd57, %fd53;
	ld.shared.f64 	%fd59, [%r1+8];
	ld.shared.f64 	%fd60, [%r25+128];
	fma.rn.f64 	%fd61, %fd59, %fd60, %fd58;
	ld.shared.f64 	%fd62, [%r1+16];
	ld.shared.f64 	%fd63, [%r25+256];
	fma.rn.f64 	%fd64, %fd62, %fd63, %fd61;
	ld.shared.f64 	%fd65, [%r1+24];
	ld.shared.f64 	%fd66, [%r25+384];
	fma.rn.f64 	%fd67, %fd65, %fd66, %fd64;
	ld.shared.f64 	%fd68, [%r1+32];
	ld.shared.f64 	%fd69, [%r25+512];
	fma.rn.f64 	%fd70, %fd68, %fd69, %fd67;
	ld.shared.f64 	%fd71, [%r1+40];
	ld.shared.f64 	%fd72, [%r25+640];
	fma.rn.f64 	%fd73, %fd71, %fd72, %fd70;
	ld.shared.f64 	%fd74, [%r1+48];
	ld.shared.f64 	%fd75, [%r25+768];
	fma.rn.f64 	%fd76, %fd74, %fd75, %fd73;
	ld.shared.f64 	%fd77, [%r1+56];
	ld.shared.f64 	%fd78, [%r25+896];
	fma.rn.f64 	%fd79, %fd77, %fd78, %fd76;
	ld.shared.f64 	%fd80, [%r1+64];
	ld.shared.f64 	%fd81, [%r25+1024];
	fma.rn.f64 	%fd82, %fd80, %fd81, %fd79;
	ld.shared.f64 	%fd83, [%r1+72];
	ld.shared.f64 	%fd84, [%r25+1152];
	fma.rn.f64 	%fd85, %fd83, %fd84, %fd82;
	ld.shared.f64 	%fd86, [%r1+80];
	ld.shared.f64 	%fd87, [%r25+1280];
	fma.rn.f64 	%fd88, %fd86, %fd87, %fd85;
	ld.shared.f64 	%fd89, [%r1+88];
	ld.shared.f64 	%fd90, [%r25+1408];
	fma.rn.f64 	%fd91, %fd89, %fd90, %fd88;
	ld.shared.f64 	%fd92, [%r1+96];
	ld.shared.f64 	%fd93, [%r25+1536];
	fma.rn.f64 	%fd94, %fd92, %fd93, %fd91;
	ld.shared.f64 	%fd95, [%r1+104];
	ld.shared.f64 	%fd96, [%r25+1664];
	fma.rn.f64 	%fd97, %fd95, %fd96, %fd94;
	ld.shared.f64 	%fd98, [%r1+112];
	ld.shared.f64 	%fd99, [%r25+1792];
	fma.rn.f64 	%fd100, %fd98, %fd99, %fd97;
	ld.shared.f64 	%fd101, [%r1+120];
	ld.shared.f64 	%fd102, [%r25+1920];
	fma.rn.f64 	%fd103, %fd101, %fd102, %fd100;
	bar.sync 	0;
	add.s32 	%r33, %r33, 2;
	add.s64 	%rd37, %rd37, 262144;
	add.s64 	%rd36, %rd36, 262144;
	add.s64 	%rd35, %rd35, 256;
	add.s64 	%rd34, %rd34, 256;
	setp.ne.s32 	%p1, %r33, 64;
	@%p1 bra 	$L__BB0_1;
	ld.param.u64 	%rd33, [_Z15MatrixMulKernelPdS_S__param_2];
	cvta.to.global.u64 	%rd25, %rd33;
	add.s32 	%r32, %r10, %r11;
	cvt.u64.u32 	%rd26, %r32;
	mul.wide.u32 	%rd27, %r6, 16;
	cvt.u64.u32 	%rd28, %r8;
	add.s64 	%rd29, %rd27, %rd28;
	add.s64 	%rd30, %rd29, %rd26;
	shl.b64 	%rd31, %rd30, 3;
	add.s64 	%rd32, %rd25, %rd31;
	st.global.f64 	[%rd32], %fd103;
	ret;

}


// ===== COMPILED SASS (sm_100) =====

	.target	sm_100

	.elftype	@"ET_EXEC"


//--------------------- .note.nv.tkinfo           --------------------------
	.section	.note.nv.tkinfo,"",@"SHT_NOTE"
	.sectionflags	@"SHF_NOTE_NV_TKINFO"
	.tkinfo
        /*0018*/ 	.word	0x00000002
        /*0030*/ 	.string	""
        /*0030*/ 	.string	"ptxas"
        /*0030*/ 	.string	"Cuda compilation tools, release 13.0, V13.0.88"
        /*0030*/ 	.string	"Build cuda_13.0.r13.0/compiler.36424714_0"
        /*0030*/ 	.string	"-arch sm_100 -m 64 "



//--------------------- .note.nv.cuinfo           --------------------------
	.section	.note.nv.cuinfo,"",@"SHT_NOTE"
	.sectionflags	@"SHF_NOTE_NV_CUINFO"
        /*0018*/ 	.short	0x0002
        /*001a*/ 	.short	0x0064
        /*001c*/ 	.short	0x0082
	.zero		2


//--------------------- .nv.info                  --------------------------
	.section	.nv.info,"",@"SHT_CUDA_INFO"
	.align	4


	//----- nvinfo : EIATTR_REGCOUNT
	.align		4
        /*0000*/ 	.byte	0x04, 0x2f
        /*0002*/ 	.short	(.L_1 - .L_0)
	.align		4
.L_0:
        /*0004*/ 	.word	index@(_Z15MatrixMulKernelPdS_S_)
        /*0008*/ 	.word	0x00000020


	//----- nvinfo : EIATTR_FRAME_SIZE
	.align		4
.L_1:
        /*000c*/ 	.byte	0x04, 0x11
        /*000e*/ 	.short	(.L_3 - .L_2)
	.align		4
.L_2:
        /*0010*/ 	.word	index@(_Z15MatrixMulKernelPdS_S_)
        /*0014*/ 	.word	0x00000000


	//----- nvinfo : EIATTR_MIN_STACK_SIZE
	.align		4
.L_3:
        /*0018*/ 	.byte	0x04, 0x12
        /*001a*/ 	.short	(.L_5 - .L_4)
	.align		4
.L_4:
        /*001c*/ 	.word	index@(_Z15MatrixMulKernelPdS_S_)
        /*0020*/ 	.word	0x00000000
.L_5:


//--------------------- .nv.compat                --------------------------
	.section	.nv.compat,"",@"SHT_CUDA_COMPAT_INFO"
	.align	4
        /*0000*/ 	.byte	0x02, 0x09, 0x00, 0x00, 0x02, 0x02, 0x01, 0x00, 0x02, 0x05, 0x05, 0x00, 0x03, 0x07, 0x01, 0x01
        /*0010*/ 	.byte	0x02, 0x03, 0x00, 0x00, 0x02, 0x06, 0x01, 0x00, 0x04, 0x0b, 0x08, 0x00, 0x01, 0x00, 0x00, 0x00
        /*0020*/ 	.byte	0x00, 0x00, 0x00, 0x00


//--------------------- .nv.info._Z15MatrixMulKernelPdS_S_ --------------------------
	.section	.nv.info._Z15MatrixMulKernelPdS_S_,"",@"SHT_CUDA_INFO"
	.sectionflags	@""
	.align	4


	//----- nvinfo : EIATTR_CUDA_API_VERSION
	.align		4
        /*0000*/ 	.byte	0x04, 0x37
        /*0002*/ 	.short	(.L_7 - .L_6)
.L_6:
        /*0004*/ 	.word	0x00000082


	//----- nvinfo : EIATTR_KPARAM_INFO
	.align		4
.L_7:
        /*0008*/ 	.byte	0x04, 0x17
        /*000a*/ 	.short	(.L_9 - .L_8)
.L_8:
        /*000c*/ 	.word	0x00000000
        /*0010*/ 	.short	0x0002
        /*0012*/ 	.short	0x0010
        /*0014*/ 	.byte	0x00, 0xf5, 0x21, 0x00


	//----- nvinfo : EIATTR_KPARAM_INFO
	.align		4
.L_9:
        /*0018*/ 	.byte	0x04, 0x17
        /*001a*/ 	.short	(.L_11 - .L_10)
.L_10:
        /*001c*/ 	.word	0x00000000
        /*0020*/ 	.short	0x0001
        /*0022*/ 	.short	0x0008
        /*0024*/ 	.byte	0x00, 0xf5, 0x21, 0x00


	//----- nvinfo : EIATTR_KPARAM_INFO
	.align		4
.L_11:
        /*0028*/ 	.byte	0x04, 0x17
        /*002a*/ 	.short	(.L_13 - .L_12)
.L_12:
        /*002c*/ 	.word	0x00000000
        /*0030*/ 	.short	0x0000
        /*0032*/ 	.short	0x0000
        /*0034*/ 	.byte	0x00, 0xf5, 0x21, 0x00


	//----- nvinfo : EIATTR_SPARSE_MMA_MASK
	.align		4
.L_13:
        /*0038*/ 	.byte	0x03, 0x50
        /*003a*/ 	.short	0x0000


	//----- nvinfo : EIATTR_MAXREG_COUNT
	.align		4
        /*003c*/ 	.byte	0x03, 0x1b
        /*003e*/ 	.short	0x00ff


	//----- nvinfo : EIATTR_NUM_BARRIERS
	.align		4
        /*0040*/ 	.byte	0x02, 0x4c
        /*0042*/ 	.byte	0x01
	.zero		1


	//----- nvinfo : EIATTR_MERCURY_ISA_VERSION
	.align		4
        /*0044*/ 	.byte	0x03, 0x5f
        /*0046*/ 	.short	0x0101


	//----- nvinfo : EIATTR_VRC_CTA_INIT_COUNT
	.align		4
        /*0048*/ 	.byte	0x02, 0x4a
	.zero		1
	.zero		1


	//----- nvinfo : EIATTR_EXIT_INSTR_OFFSETS
	.align		4
        /*004c*/ 	.byte	0x04, 0x1c
        /*004e*/ 	.short	(.L_15 - .L_14)


	//   ....[0]....
.L_14:
        /*0050*/ 	.word	0x000009b0


	//----- nvinfo : EIATTR_CBANK_PARAM_SIZE
	.align		4
.L_15:
        /*0054*/ 	.byte	0x03, 0x19
        /*0056*/ 	.short	0x0018


	//----- nvinfo : EIATTR_PARAM_CBANK
	.align		4
        /*0058*/ 	.byte	0x04, 0x0a
        /*005a*/ 	.short	(.L_17 - .L_16)
	.align		4
.L_16:
        /*005c*/ 	.word	index@(.nv.constant0._Z15MatrixMulKernelPdS_S_)
        /*0060*/ 	.short	0x0380
        /*0062*/ 	.short	0x0018


	//----- nvinfo : EIATTR_SW_WAR
	.align		4
.L_17:
        /*0064*/ 	.byte	0x04, 0x36
        /*0066*/ 	.short	(.L_19 - .L_18)
.L_18:
        /*0068*/ 	.word	0x00000008
.L_19:


//--------------------- .nv.callgraph             --------------------------
	.section	.nv.callgraph,"",@"SHT_CUDA_CALLGRAPH"
	.align	4
	.sectionentsize	8
	.align		4
        /*0000*/ 	.word	0x00000000
	.align		4
        /*0004*/ 	.word	0xffffffff
	.align		4
        /*0008*/ 	.word	0x00000000
	.align		4
        /*000c*/ 	.word	0xfffffffe
	.align		4
        /*0010*/ 	.word	0x00000000
	.align		4
        /*0014*/ 	.word	0xfffffffd
	.align		4
        /*0018*/ 	.word	0x00000000
	.align		4
        /*001c*/ 	.word	0xfffffffc


//--------------------- .text._Z15MatrixMulKernelPdS_S_ --------------------------
	.section	.text._Z15MatrixMulKernelPdS_S_,"ax",@progbits
	.align	128
        .global         _Z15MatrixMulKernelPdS_S_
        .type           _Z15MatrixMulKernelPdS_S_,@function
        .size           _Z15MatrixMulKernelPdS_S_,(.L_x_2 - _Z15MatrixMulKernelPdS_S_)
        .other          _Z15MatrixMulKernelPdS_S_,@"STO_CUDA_ENTRY STV_DEFAULT"
_Z15MatrixMulKernelPdS_S_:
.text._Z15MatrixMulKernelPdS_S_:
[----:B------:R-:W-:Y:S01]  /*0000*/  LDC R1, c[0x0][0x37c] ;  /* 0x0000df00ff017b82 */ /* 0x000fe20000000800 */
[----:B------:R-:W0:Y:S07]  /*0010*/  S2R R14, SR_TID.Y ;  /* 0x00000000000e7919 */ /* 0x000e2e0000002200 */
[----:B------:R-:W1:Y:S01]  /*0020*/  S2UR UR5, SR_CTAID.Y ;  /* 0x00000000000579c3 */ /* 0x000e620000002600 */
[----:B------:R-:W2:Y:S01]  /*0030*/  LDCU.64 UR10, c[0x0][0x388] ;  /* 0x00007100ff0a77ac */ /* 0x000ea20008000a00 */
[----:B------:R-:W-:Y:S01]  /*0040*/  CS2R R26, SRZ ;  /* 0x00000000001a7805 */ /* 0x000fe2000001ff00 */
[----:B------:R-:W3:Y:S01]  /*0050*/  S2R R20, SR_TID.X ;  /* 0x0000000000147919 */ /* 0x000ee20000002100 */
[----:B------:R-:W-:Y:S01]  /*0060*/  UMOV UR4, 0x400 ;  /* 0x0000040000047882 */ /* 0x000fe20000000000 */
[----:B------:R-:W4:Y:S01]  /*0070*/  LDCU.64 UR8, c[0x0][0x358] ;  /* 0x00006b00ff0877ac */ /* 0x000f220008000a00 */
[----:B------:R-:W5:Y:S02]  /*0080*/  S2R R6, SR_CTAID.X ;  /* 0x0000000000067919 */ /* 0x000f640000002500 */
[----:B------:R-:W2:Y:S08]  /*0090*/  S2UR UR6, SR_CgaCtaId ;  /* 0x00000000000679c3 */ /* 0x000eb00000008800 */
[----:B------:R-:W4:Y:S01]  /*00a0*/  LDC.64 R12, c[0x0][0x380] ;  /* 0x0000e000ff0c7b82 */ /* 0x000f220000000a00 */
[----:B-1----:R-:W-:Y:S01]  /*00b0*/  USHF.L.U32 UR5, UR5, 0xe, URZ ;  /* 0x0000000e05057899 */ /* 0x002fe200080006ff */
[----:B0-----:R-:W-:Y:S01]  /*00c0*/  IMAD.SHL.U32 R18, R14, 0x400, RZ ;  /* 0x000004000e127824 */ /* 0x001fe200078e00ff */
[----:B--2---:R-:W-:-:S02]  /*00d0*/  ULEA UR7, UR6, UR4, 0x18 ;  /* 0x0000000406077291 */ /* 0x004fc4000f8ec0ff */
[----:B------:R-:W-:Y:S02]  /*00e0*/  UIADD3 UR4, UPT, UPT, UR4, 0x800, URZ ;  /* 0x0000080004047890 */ /* 0x000fe4000fffe0ff */
[----:B---3--:R-:W-:Y:S02]  /*00f0*/  LOP3.LUT R11, R20, UR5, RZ, 0xfc, !PT ;  /* 0x00000005140b7c12 */ /* 0x008fe4000f8efcff */
[----:B------:R-:W-:Y:S01]  /*0100*/  LOP3.LUT R7, R18, R20, RZ, 0xfc, !PT ;  /* 0x0000001412077212 */ /* 0x000fe200078efcff */
[----:B------:R-:W-:Y:S01]  /*0110*/  ULEA UR4, UR6, UR4, 0x18 ;  /* 0x0000000406047291 */ /* 0x000fe2000f8ec0ff */
[----:B-----5:R-:W-:Y:S01]  /*0120*/  IMAD.WIDE.U32 R4, R6, 0x80, RZ ;  /* 0x0000008006047825 */ /* 0x020fe200078e00ff */
[----:B------:R-:W-:-:S03]  /*0130*/  LEA R17, R14, UR7, 0x7 ;  /* 0x000000070e117c11 */ /* 0x000fc6000f8e38ff */
[C---:B------:R-:W-:Y:S01]  /*0140*/  VIADD R9, R7.reuse, 0x4000 ;  /* 0x0000400007097836 */ /* 0x040fe20000000000 */
[----:B------:R-:W-:Y:S01]  /*0150*/  LEA R15, R20, UR4, 0x3 ;  /* 0x00000004140f7c11 */ /* 0x000fe2000f8e18ff */
[--C-:B------:R-:W-:Y:S01]  /*0160*/  IMAD.WIDE.U32 R2, R7, 0x8, R4.reuse ;  /* 0x0000000807027825 */ /* 0x100fe200078e0004 */
[----:B------:R-:W-:Y:S02]  /*0170*/  UMOV UR4, URZ ;  /* 0x000000ff00047c82 */ /* 0x000fe40008000000 */
[----:B------:R-:W-:Y:S01]  /*0180*/  LEA R14, R14, R15, 0x7 ;  /* 0x0000000f0e0e7211 */ /* 0x000fe200078e38ff */
[----:B------:R-:W-:Y:S01]  /*0190*/  IMAD.WIDE.U32 R4, R9, 0x8, R4 ;  /* 0x0000000809047825 */ /* 0x000fe200078e0004 */
[----:B------:R-:W-:Y:S02]  /*01a0*/  IADD3 R9, PT, PT, R11, 0x10, R18 ;  /* 0x000000100b097810 */ /* 0x000fe40007ffe012 */
[----:B------:R-:W-:Y:S01]  /*01b0*/  IADD3 R2, P1, PT, R2, UR10, RZ ;  /* 0x0000000a02027c10 */ /* 0x000fe2000ff3e0ff */
[----:B------:R-:W-:Y:S01]  /*01c0*/  VIADD R11, R7, UR5 ;  /* 0x00000005070b7c36 */ /* 0x000fe20008000000 */
[----:B------:R-:W-:Y:S01]  /*01d0*/  IADD3 R0, P0, PT, R4, UR10, RZ ;  /* 0x0000000a04007c10 */ /* 0x000fe2000ff1e0ff */
[----:B----4-:R-:W-:Y:S01]  /*01e0*/  IMAD.WIDE.U32 R8, R9, 0x8, R12 ;  /* 0x0000000809087825 */ /* 0x010fe200078e000c */
[----:B------:R-:W-:-:S02]  /*01f0*/  IADD3.X R7, PT, PT, R3, UR11, RZ, P1, !PT ;  /* 0x0000000b03077c10 */ /* 0x000fc40008ffe4ff */
[----:B------:R-:W-:Y:S01]  /*0200*/  IADD3.X R5, PT, PT, R5, UR11, RZ, P0, !PT ;  /* 0x0000000b05057c10 */ /* 0x000fe200087fe4ff */
[----:B------:R-:W-:Y:S01]  /*0210*/  IMAD.WIDE.U32 R12, R11, 0x8, R12 ;  /* 0x000000080b0c7825 */ /* 0x000fe200078e000c */
[----:B------:R-:W-:-:S03]  /*0220*/  MOV R4, R8 ;  /* 0x0000000800047202 */ /* 0x000fc60000000f00 */
[----:B------:R-:W-:Y:S02]  /*0230*/  IMAD.MOV.U32 R3, RZ, RZ, R9 ;  /* 0x000000ffff037224 */ /* 0x000fe400078e0009 */
[----:B------:R-:W-:-:S07]  /*0240*/  IMAD R16, R20, 0x8, R17 ;  /* 0x0000000814107824 */ /* 0x000fce00078e0211 */
.L_x_0:
[----:B------:R-:W-:Y:S01]  /*0250*/  IMAD.MOV.U32 R28, RZ, RZ, R2 ;  /* 0x000000ffff1c7224 */ /* 0x000fe200078e0002 */
[----:B------:R-:W2:Y:S01]  /*0260*/  LDG.E.64 R10, desc[UR8][R12.64] ;  /* 0x000000080c0a7981 */ /* 0x000ea2000c1e1b00 */
[----:B------:R-:W-:-:S06]  /*0270*/  IMAD.MOV.U32 R29, RZ, RZ, R7 ;  /* 0x000000ffff1d7224 */ /* 0x000fcc00078e0007 */
[----:B------:R-:W3:Y:S04]  /*0280*/  LDG.E.64 R28, desc[UR8][R28.64] ;  /* 0x000000081c1c7981 */ /* 0x000ee8000c1e1b00 */
[----:B--2---:R-:W-:Y:S04]  /*0290*/  STS.64 [R16], R10 ;  /* 0x0000000a10007388 */ /* 0x004fe80000000a00 */
[----:B---3--:R-:W-:Y:S01]  /*02a0*/  STS.64 [R14], R28 ;  /* 0x0000001c0e007388 */ /* 0x008fe20000000a00 */
[----:B------:R-:W-:Y:S06]  /*02b0*/  BAR.SYNC.DEFER_BLOCKING 0x0 ;  /* 0x0000000000007b1d */ /* 0x000fec0000010000 */
[----:B------:R-:W-:Y:S04]  /*02c0*/  LDS.64 R22, [R15] ;  /* 0x000000000f167984 */ /* 0x000fe80000000a00 */
[----:B------:R-:W0:Y:S04]  /*02d0*/  LDS.128 R8, [R17] ;  /* 0x0000000011087984 */ /* 0x000e280000000c00 */
[----:B------:R-:W1:Y:S01]  /*02e0*/  LDS.64 R24, [R15+0x80] ;  /* 0x000080000f187984 */ /* 0x000e620000000a00 */
[----:B0-----:R-:W-:-:S03]  /*02f0*/  DFMA R8, R8, R22, R26 ;  /* 0x000000160808722b */ /* 0x001fc6000000001a */
[----:B------:R-:W-:Y:S04]  /*0300*/  LDS.64 R22, [R15+0x100] ;  /* 0x000100000f167984 */ /* 0x000fe80000000a00 */
[----:B------:R-:W-:Y:S01]  /*0310*/  LDS.64 R26, [R15+0x180] ;  /* 0x000180000f1a7984 */ /* 0x000fe20000000a00 */
[----:B-1----:R-:W-:-:S03]  /*0320*/  DFMA R24, R24, R10, R8 ;  /* 0x0000000a1818722b */ /* 0x002fc60000000008 */
[----:B------:R-:W0:Y:S05]  /*0330*/  LDS.128 R8, [R17+0x10] ;  /* 0x0000100011087984 */ /* 0x000e2a0000000c00 */
[----:B0-----:R-:W-:Y:S01]  /*0340*/  DFMA R8, R8, R22, R24 ;  /* 0x000000160808722b */ /* 0x001fe20000000018 */
[----:B------:R-:W-:Y:S04]  /*0350*/  LDS.64 R22, [R15+0x200] ;  /* 0x000200000f167984 */ /* 0x000fe80000000a00 */
[----:B------:R-:W-:Y:S03]  /*0360*/  LDS.64 R24, [R15+0x280] ;  /* 0x000280000f187984 */ /* 0x000fe60000000a00 */
[----:B------:R-:W-:-:S02]  /*0370*/  DFMA R26, R26, R10, R8 ;  /* 0x0000000a1a1a722b */ /* 0x000fc40000000008 */
[----:B------:R-:W0:Y:S06]  /*0380*/  LDS.128 R8, [R17+0x20] ;  /* 0x0000200011087984 */ /* 0x000e2c0000000c00 */
        /* <DEDUP_REMOVED lines=15> */
[----:B0-----:R-:W-:Y:S02]  /*0480*/  DFMA R8, R8, R22, R24 ;  /* 0x000000160808722b */ /* 0x001fe40000000018 */
[----:B------:R-:W-:Y:S04]  /*0490*/  LDS.64 R24, [R15+0x600] ;  /* 0x000600000f187984 */ /* 0x000fe80000000a00 */
[----:B------:R-:W-:Y:S02]  /*04a0*/  LDS.64 R22, [R15+0x680] ;  /* 0x000680000f167984 */ /* 0x000fe40000000a00 */
[----:B------:R-:W-:-:S02]  /*04b0*/  DFMA R26, R26, R10, R8 ;  /* 0x0000000a1a1a722b */ /* 0x000fc40000000008 */
[----:B------:R-:W0:Y:S06]  /*04c0*/  LDS.128 R8, [R17+0x60] ;  /* 0x0000600011087984 */ /* 0x000e2c0000000c00 */
[----:B0-----:R-:W-:Y:S01]  /*04d0*/  DFMA R8, R8, R24, R26 ;  /* 0x000000180808722b */ /* 0x001fe2000000001a */
[----:B------:R-:W-:Y:S07]  /*04e0*/  LDS.64 R24, [R15+0x700] ;  /* 0x000700000f187984 */ /* 0x000fee0000000a00 */
[----:B------:R-:W-:-:S02]  /*04f0*/  DFMA R22, R22, R10, R8 ;  /* 0x0000000a1616722b */ /* 0x000fc40000000008 */
[----:B------:R-:W0:Y:S01]  /*0500*/  LDS.128 R8, [R17+0x70] ;  /* 0x0000700011087984 */ /* 0x000e220000000c00 */
[----:B------:R-:W-:Y:S01]  /*0510*/  IMAD.MOV.U32 R28, RZ, RZ, R0 ;  /* 0x000000ffff1c7224 */ /* 0x000fe200078e0000 */
[----:B------:R-:W-:-:S04]  /*0520*/  MOV R29, R5 ;  /* 0x00000005001d7202 */ /* 0x000fc80000000f00 */
[----:B0-----:R-:W-:Y:S01]  /*0530*/  DFMA R24, R8, R24, R22 ;  /* 0x000000180818722b */ /* 0x001fe20000000016 */
[----:B------:R-:W0:Y:S01]  /*0540*/  LDS.64 R8, [R15+0x780] ;  /* 0x000780000f087984 */ /* 0x000e220000000a00 */
[----:B------:R-:W-:Y:S01]  /*0550*/  BAR.SYNC.DEFER_BLOCKING 0x0 ;  /* 0x0000000000007b1d */ /* 0x000fe20000010000 */
[----:B------:R-:W-:Y:S01]  /*0560*/  MOV R22, R4 ;  /* 0x0000000400167202 */ /* 0x000fe20000000f00 */
[----:B------:R-:W-:-:S06]  /*0570*/  IMAD.MOV.U32 R23, RZ, RZ, R3 ;  /* 0x000000ffff177224 */ /* 0x000fcc00078e0003 */
[----:B------:R-:W2:Y:S04]  /*0580*/  LDG.E.64 R22, desc[UR8][R22.64] ;  /* 0x0000000816167981 */ /* 0x000ea8000c1e1b00 */
[----:B------:R-:W3:Y:S01]  /*0590*/  LDG.E.64 R28, desc[UR8][R28.64] ;  /* 0x000000081c1c7981 */ /* 0x000ee2000c1e1b00 */
[----:B0-----:R-:W-:-:S03]  /*05a0*/  DFMA R24, R8, R10, R24 ;  /* 0x0000000a0818722b */ /* 0x001fc60000000018 */
        /* <DEDUP_REMOVED lines=40> */
[----:B------:R-:W0:Y:S01]  /*0830*/  LDS.128 R8, [R17+0x70] ;  /* 0x0000700011087984 */ /* 0x000e220000000c00 */
[----:B------:R-:W-:-:S04]  /*0840*/  UIADD3 UR4, UPT, UPT, UR4, 0x2, URZ ;  /* 0x0000000204047890 */ /* 0x000fc8000fffe0ff */
[----:B------:R-:W-:Y:S01]  /*0850*/  UISETP.NE.AND UP0, UPT, UR4, 0x40, UPT ;  /* 0x000000400400788c */ /* 0x000fe2000bf05270 */
[----:B------:R-:W-:Y:S01]  /*0860*/  BAR.SYNC.DEFER_BLOCKING 0x0 ;  /* 0x0000000000007b1d */ /* 0x000fe20000010000 */
[----:B------:R-:W-:Y:S02]  /*0870*/  IADD3 R12, P3, PT, R12, 0x100, RZ ;  /* 0x000001000c0c7810 */ /* 0x000fe40007f7e0ff */
[----:B------:R-:W-:Y:S02]  /*0880*/  IADD3 R2, P1, PT, R2, 0x40000, RZ ;  /* 0x0004000002027810 */ /* 0x000fe40007f3e0ff */
[----:B------:R-:W-:Y:S02]  /*0890*/  IADD3 R0, P0, PT, R0, 0x40000, RZ ;  /* 0x0004000000007810 */ /* 0x000fe40007f1e0ff */
[----:B------:R-:W-:Y:S01]  /*08a0*/  IADD3 R4, P2, PT, R4, 0x100, RZ ;  /* 0x0000010004047810 */ /* 0x000fe20007f5e0ff */
[----:B------:R-:W-:Y:S02]  /*08b0*/  IMAD.X R13, RZ, RZ, R13, P3 ;  /* 0x000000ffff0d7224 */ /* 0x000fe400018e060d */
[----:B------:R-:W-:Y:S01]  /*08c0*/  IMAD.X R7, RZ, RZ, R7, P1 ;  /* 0x000000ffff077224 */ /* 0x000fe200008e0607 */
[----:B------:R-:W-:Y:S01]  /*08d0*/  IADD3.X R3, PT, PT, RZ, R3, RZ, P2, !PT ;  /* 0x00000003ff037210 */ /* 0x000fe200017fe4ff */
[----:B------:R-:W-:Y:S01]  /*08e0*/  IMAD.X R5, RZ, RZ, R5, P0 ;  /* 0x000000ffff057224 */ /* 0x000fe200000e0605 */
[----:B0-----:R-:W-:-:S08]  /*08f0*/  DFMA R26, R8, R22, R26 ;  /* 0x00000016081a722b */ /* 0x001fd0000000001a */
[----:B------:R-:W-:Y:S01]  /*0900*/  DFMA R26, R24, R10, R26 ;  /* 0x0000000a181a722b */ /* 0x000fe2000000001a */
[----:B------:R-:W-:Y:S10]  /*0910*/  BRA.U UP0, `(.L_x_0) ;  /* 0xfffffff9004c7547 */ /* 0x000ff4000b83ffff */
[----:B------:R-:W0:Y:S01]  /*0920*/  LDCU.64 UR6, c[0x0][0x390] ;  /* 0x00007200ff0677ac */ /* 0x000e220008000a00 */
[----:B------:R-:W-:Y:S01]  /*0930*/  IMAD.MOV.U32 R21, RZ, RZ, RZ ;  /* 0x000000ffff157224 */ /* 0x000fe200078e00ff */
[----:B------:R-:W-:Y:S01]  /*0940*/  IADD3 R3, PT, PT, R18, UR5, RZ ;  /* 0x0000000512037c10 */ /* 0x000fe2000fffe0ff */
[----:B------:R-:W-:-:S03]  /*0950*/  IMAD.WIDE.U32 R6, R6, 0x10, R20 ;  /* 0x0000001006067825 */ /* 0x000fc600078e0014 */
[----:B------:R-:W-:-:S05]  /*0960*/  IADD3 R3, P0, PT, R3, R6, RZ ;  /* 0x0000000603037210 */ /* 0x000fca0007f1e0ff */
[----:B------:R-:W-:Y:S01]  /*0970*/  IMAD.X R6, RZ, RZ, R7, P0 ;  /* 0x000000ffff067224 */ /* 0x000fe200000e0607 */
[----:B0-----:R-:W-:-:S04]  /*0980*/  LEA R2, P0, R3, UR6, 0x3 ;  /* 0x0000000603027c11 */ /* 0x001fc8000f8018ff */
[----:B------:R-:W-:-:S05]  /*0990*/  LEA.HI.X R3, R3, UR7, R6, 0x3, P0 ;  /* 0x0000000703037c11 */ /* 0x000fca00080f1c06 */
[----:B------:R-:W-:Y:S01]  /*09a0*/  STG.E.64 desc[UR8][R2.64], R26 ;  /* 0x0000001a02007986 */ /* 0x000fe2000c101b08 */
[----:B------:R-:W-:Y:S05]  /*09b0*/  EXIT ;  /* 0x000000000000794d */ /* 0x000fea0003800000 */
.L_x_1:
[----:B------:R-:W-:-:S00]  /*09c0*/  BRA `(.L_x_1) ;  /* 0xfffffffc00fc7947 */ /* 0x000fc0000383ffff */
[----:B------:R-:W-:-:S00]  /*09d0*/  NOP ;  /* 0x0000000000007918 */ /* 0x000fc00000000000 */
        /* <DEDUP_REMOVED lines=10> */
.L_x_2:


//--------------------- .nv.shared._Z15MatrixMulKernelPdS_S_ --------------------------
	.section	.nv.shared._Z15MatrixMulKernelPdS_S_,"aw",@nobits
	.sectionflags	@""
	.align	8
.nv.shared._Z15MatrixMulKernelPdS_S_:
	.zero		5120


//--------------------- .nv.shared.reserved.0     --------------------------
	.section	.nv.shared.reserved.0,"aw",@nobits
	.weak		__nv_reservedSMEM_offset_0_alias
	.size		__nv_reservedSMEM_offset_0_alias, 0, 64
	.other		__nv_reservedSMEM_offset_0_alias,@"STO_CUDA_RESERVED_SHARED STV_DEFAULT"
__nv_reservedSMEM_offset_0_alias:
	.zero		0
	.zero		64


//--------------------- .nv.constant0._Z15MatrixMulKernelPdS_S_ --------------------------
	.section	.nv.constant0._Z15MatrixMulKernelPdS_S_,"a",@progbits
	.sectionflags	@""
	.align	4
.nv.constant0._Z15MatrixMulKernelPdS_S_:
	.zero		920


//--------------------- SYMBOLS --------------------------

	.type		.nv.reservedSmem.offset0,@object
	.size		.nv.reservedSmem.offset0,0x4
	.type		.nv.reservedSmem.cap,@object
	.size		.nv.reservedSmem.cap,0x4
